	.headerflags	@"EF_CUDA_TEXMODE_UNIFIED EF_CUDA_64BIT_ADDRESS EF_CUDA_ACCELERATORS EF_CUDA_SM90 EF_CUDA_VIRTUAL_SM(EF_CUDA_SM90)"
	.elftype	@"ET_EXEC"


//--------------------- .nv.info                  --------------------------
	.section	.nv.info,"",@"SHT_CUDA_INFO"
	.align	4


	//----- nvinfo : EIATTR_REGCOUNT
	.align		4
        /*0000*/ 	.byte	0x04, 0x2f
        /*0002*/ 	.short	(.L_1 - .L_0)
	.align		4
.L_0:
        /*0004*/ 	.word	index@(triton_per_fused_mean_0)
        /*0008*/ 	.word	0x0000000d


	//----- nvinfo : EIATTR_MIN_STACK_SIZE
	.align		4
.L_1:
        /*000c*/ 	.byte	0x04, 0x12
        /*000e*/ 	.short	(.L_3 - .L_2)
	.align		4
.L_2:
        /*0010*/ 	.word	index@(triton_per_fused_mean_0)
        /*0014*/ 	.word	0x00000000


	//----- nvinfo : EIATTR_FRAME_SIZE
	.align		4
.L_3:
        /*0018*/ 	.byte	0x04, 0x11
        /*001a*/ 	.short	(.L_5 - .L_4)
	.align		4
.L_4:
        /*001c*/ 	.word	index@(triton_per_fused_mean_0)
        /*0020*/ 	.word	0x00000000


	//----- nvinfo : EIATTR_MIN_STACK_SIZE
	.align		4
.L_5:
        /*0024*/ 	.byte	0x04, 0x12
        /*0026*/ 	.short	(.L_7 - .L_6)
	.align		4
.L_6:
        /*0028*/ 	.word	index@(triton_per_fused_mean_0)
        /*002c*/ 	.word	0x00000000
.L_7:


//--------------------- .nv.info.triton_per_fused_mean_0 --------------------------
	.section	.nv.info.triton_per_fused_mean_0,"",@"SHT_CUDA_INFO"
	.sectionflags	@""
	.align	4


	//----- nvinfo : EIATTR_CUDA_API_VERSION
	.align		4
        /*0000*/ 	.byte	0x04, 0x37
        /*0002*/ 	.short	(.L_9 - .L_8)
.L_8:
        /*0004*/ 	.word	0x0000007c


	//----- nvinfo : EIATTR_KPARAM_INFO
	.align		4
.L_9:
        /*0008*/ 	.byte	0x04, 0x17
        /*000a*/ 	.short	(.L_11 - .L_10)
.L_10:
        /*000c*/ 	.word	0x00000000
        /*0010*/ 	.short	0x0003
        /*0012*/ 	.short	0x0014
        /*0014*/ 	.byte	0x00, 0xf0, 0x11, 0x00


	//----- nvinfo : EIATTR_KPARAM_INFO
	.align		4
.L_11:
        /*0018*/ 	.byte	0x04, 0x17
        /*001a*/ 	.short	(.L_13 - .L_12)
.L_12:
        /*001c*/ 	.word	0x00000000
        /*0020*/ 	.short	0x0002
        /*0022*/ 	.short	0x0010
        /*0024*/ 	.byte	0x00, 0xf0, 0x11, 0x00


	//----- nvinfo : EIATTR_KPARAM_INFO
	.align		4
.L_13:
        /*0028*/ 	.byte	0x04, 0x17
        /*002a*/ 	.short	(.L_15 - .L_14)
.L_14:
        /*002c*/ 	.word	0x00000000
        /*0030*/ 	.short	0x0001
        /*0032*/ 	.short	0x0008
        /*0034*/ 	.byte	0x00, 0xf4, 0x21, 0x00


	//----- nvinfo : EIATTR_KPARAM_INFO
	.align		4
.L_15:
        /*0038*/ 	.byte	0x04, 0x17
        /*003a*/ 	.short	(.L_17 - .L_16)
.L_16:
        /*003c*/ 	.word	0x00000000
        /*0040*/ 	.short	0x0000
        /*0042*/ 	.short	0x0000
        /*0044*/ 	.byte	0x00, 0xf4, 0x21, 0x00


	//----- nvinfo : EIATTR_SPARSE_MMA_MASK
	.align		4
.L_17:
        /*0048*/ 	.byte	0x03, 0x50
        /*004a*/ 	.short	0x0000


	//----- nvinfo : EIATTR_MAXREG_COUNT
	.align		4
        /*004c*/ 	.byte	0x03, 0x1b
        /*004e*/ 	.short	0x00ff


	//----- nvinfo : EIATTR_COOP_GROUP_MASK_REGIDS
	.align		4
        /*0050*/ 	.byte	0x04, 0x29
        /*0052*/ 	.short	(.L_19 - .L_18)


	//   ....[0]....
.L_18:
        /*0054*/ 	.word	0xffffffff


	//   ....[1]....
        /*0058*/ 	.word	0xffffffff


	//   ....[2]....
        /*005c*/ 	.word	0xffffffff


	//----- nvinfo : EIATTR_COOP_GROUP_INSTR_OFFSETS
	.align		4
.L_19:
        /*0060*/ 	.byte	0x04, 0x28
        /*0062*/ 	.short	(.L_21 - .L_20)


	//   ....[0]....
.L_20:
        /*0064*/ 	.word	0x000001b0


	//   ....[1]....
        /*0068*/ 	.word	0x00000200


	//   ....[2]....
        /*006c*/ 	.word	0x00000230


	//----- nvinfo : EIATTR_EXIT_INSTR_OFFSETS
	.align		4
.L_21:
        /*0070*/ 	.byte	0x04, 0x1c
        /*0072*/ 	.short	(.L_23 - .L_22)


	//   ....[0]....
.L_22:
        /*0074*/ 	.word	0x00000290


	//   ....[1]....
        /*0078*/ 	.word	0x000002c0


	//----- nvinfo : EIATTR_REQNTID
	.align		4
.L_23:
        /*007c*/ 	.byte	0x04, 0x10
        /*007e*/ 	.short	(.L_25 - .L_24)
.L_24:
        /*0080*/ 	.word	0x00000040
        /*0084*/ 	.word	0x00000001
        /*0088*/ 	.word	0x00000001


	//----- nvinfo : EIATTR_CBANK_PARAM_SIZE
	.align		4
.L_25:
        /*008c*/ 	.byte	0x03, 0x19
        /*008e*/ 	.short	0x0018


	//----- nvinfo : EIATTR_PARAM_CBANK
	.align		4
        /*0090*/ 	.byte	0x04, 0x0a
        /*0092*/ 	.short	(.L_27 - .L_26)
	.align		4
.L_26:
        /*0094*/ 	.word	index@(.nv.constant0.triton_per_fused_mean_0)
        /*0098*/ 	.short	0x0210
        /*009a*/ 	.short	0x0018


	//----- nvinfo : EIATTR_SW_WAR
	.align		4
.L_27:
        /*009c*/ 	.byte	0x04, 0x36
        /*009e*/ 	.short	(.L_29 - .L_28)
.L_28:
        /*00a0*/ 	.word	0x00000008
.L_29:


//--------------------- .nv.callgraph             --------------------------
	.section	.nv.callgraph,"",@"SHT_CUDA_CALLGRAPH"
	.align	4
	.sectionentsize	8
	.align		4
        /*0000*/ 	.word	0x00000000
	.align		4
        /*0004*/ 	.word	0xffffffff
	.align		4
        /*0008*/ 	.word	0x00000000
	.align		4
        /*000c*/ 	.word	0xfffffffe
	.align		4
        /*0010*/ 	.word	0x00000000
	.align		4
        /*0014*/ 	.word	0xfffffffd
	.align		4
        /*0018*/ 	.word	0x00000000
	.align		4
        /*001c*/ 	.word	0xfffffffc


//--------------------- .text.triton_per_fused_mean_0 --------------------------
	.section	.text.triton_per_fused_mean_0,"ax",@progbits
	.sectionflags	@"SHF_BARRIERS=1"
	.align	128
        .global         triton_per_fused_mean_0
        .type           triton_per_fused_mean_0,@function
        .size           triton_per_fused_mean_0,(.L_x_1 - triton_per_fused_mean_0)
        .other          triton_per_fused_mean_0,@"STO_CUDA_ENTRY STV_DEFAULT"
triton_per_fused_mean_0:
.text.triton_per_fused_mean_0:
[----:B------:R-:W0:Y:S02]  /*0000*/  LDC R1, c[0x0][0x28] ;  /* 0x00000a00ff017b82 */ /* 0x000e240000000800 */
[----:B------:R-:W1:Y:S01]  /*0010*/  S2R R0, SR_TID.X ;  /* 0x0000000000007919 */ /* 0x000e620000002100 */
[----:B------:R-:W2:Y:S01]  /*0020*/  LDC.64 R4, c[0x0][0x218] ;  /* 0x00008600ff047b82 */ /* 0x000ea20000000a00 */
[----:B------:R-:W-:Y:S01]  /*0030*/  ULDC.64 UR6, c[0x0][0x208] ;  /* 0x0000820000067ab9 */ /* 0x000fe20000000a00 */
[----:B------:R-:W3:Y:S01]  /*0040*/  S2R R3, SR_CTAID.X ;  /* 0x0000000000037919 */ /* 0x000ee20000002500 */
[----:B-1----:R-:W-:Y:S01]  /*0050*/  SHF.R.U32.HI R2, RZ, 0x3, R0 ;  /* 0x00000003ff027819 */ /* 0x002fe20000011600 */
[----:B------:R-:W-:Y:S02]  /*0060*/  IMAD.SHL.U32 R7, R0, 0x2, RZ ;  /* 0x0000000200077824 */ /* 0x000fe400078e00ff */
[----:B---3--:R-:W-:Y:S01]  /*0070*/  IMAD.SHL.U32 R3, R3, 0x8, RZ ;  /* 0x0000000803037824 */ /* 0x008fe200078e00ff */
[----:B------:R-:W-:Y:S02]  /*0080*/  SGXT.U32 R2, R2, 0x3 ;  /* 0x000000030202781a */ /* 0x000fe40000000000 */
[----:B------:R-:W-:-:S02]  /*0090*/  LOP3.LUT R7, R7, 0xe, RZ, 0xc0, !PT ;  /* 0x0000000e07077812 */ /* 0x000fc400078ec0ff */
[----:B------:R-:W-:-:S04]  /*00a0*/  LOP3.LUT R6, R3, R2, RZ, 0xfc, !PT ;  /* 0x0000000203067212 */ /* 0x000fc800078efcff */
[C---:B------:R-:W-:Y:S01]  /*00b0*/  ISETP.GE.AND P0, PT, R6.reuse, 0x10, PT ;  /* 0x000000100600780c */ /* 0x040fe20003f06270 */
[----:B------:R-:W-:-:S04]  /*00c0*/  IMAD R7, R6, 0x10, R7 ;  /* 0x0000001006077824 */ /* 0x000fc800078e0207 */
[----:B--2---:R-:W-:Y:S01]  /*00d0*/  IMAD.WIDE R4, R7, 0x4, R4 ;  /* 0x0000000407047825 */ /* 0x004fe200078e0204 */
[----:B------:R-:W-:-:S07]  /*00e0*/  CS2R R6, SRZ ;  /* 0x0000000000067805 */ /* 0x000fce000001ff00 */
[----:B------:R1:W2:Y:S01]  /*00f0*/  @!P0 LDG.E.64 R6, desc[UR6][R4.64] ;  /* 0x0000000604068981 */ /* 0x0002a2000c1e1b00 */
[----:B------:R-:W3:Y:S01]  /*0100*/  S2UR UR5, SR_CgaCtaId ;  /* 0x00000000000579c3 */ /* 0x000ee20000008800 */
[----:B------:R-:W-:Y:S01]  /*0110*/  UMOV UR4, 0x400 ;  /* 0x0000040000047882 */ /* 0x000fe20000000000 */
[----:B------:R-:W-:Y:S02]  /*0120*/  LOP3.LUT R3, R3, 0x7, R0, 0xf8, !PT ;  /* 0x0000000703037812 */ /* 0x000fe400078ef800 */
[----:B-1----:R-:W-:Y:S01]  /*0130*/  LOP3.LUT R4, R0, 0x7, RZ, 0xc0, !PT ;  /* 0x0000000700047812 */ /* 0x002fe200078ec0ff */
[----:B---3--:R-:W-:-:S06]  /*0140*/  UPRMT UR4, UR5, 0x654, UR4 ;  /* 0x0000065405047896 */ /* 0x008fcc0008000004 */
[----:B------:R-:W-:Y:S02]  /*0150*/  LEA R10, R2, UR4, 0x2 ;  /* 0x00000004020a7c11 */ /* 0x000fe4000f8e10ff */
[----:B--2---:R-:W-:Y:S02]  /*0160*/  SEL R6, R6, RZ, !P0 ;  /* 0x000000ff06067207 */ /* 0x004fe40004000000 */
[----:B------:R-:W-:-:S05]  /*0170*/  SEL R7, R7, RZ, !P0 ;  /* 0x000000ff07077207 */ /* 0x000fca0004000000 */
[----:B------:R-:W-:-:S05]  /*0180*/  FADD R6, R6, R7 ;  /* 0x0000000706067221 */ /* 0x000fca0000000000 */
[----:B------:R-:W-:Y:S02]  /*0190*/  FSEL R6, R6, RZ, !P0 ;  /* 0x000000ff06067208 */ /* 0x000fe40004000000 */
[----:B------:R-:W-:-:S03]  /*01a0*/  LOP3.LUT P0, RZ, R0, 0x38, RZ, 0xc0, !PT ;  /* 0x0000003800ff7812 */ /* 0x000fc6000780c0ff */
[----:B------:R-:W1:Y:S01]  /*01b0*/  SHFL.BFLY PT, R7, R6, 0x4, 0x1f ;  /* 0x0c801f0006077f89 */ /* 0x000e6200000e0000 */
[C---:B------:R-:W-:Y:S01]  /*01c0*/  ISETP.LT.AND P0, PT, R3.reuse, 0x10, !P0 ;  /* 0x000000100300780c */ /* 0x040fe20004701270 */
[----:B-1----:R-:W-:Y:S01]  /*01d0*/  FADD R7, R6, R7 ;  /* 0x0000000706077221 */ /* 0x002fe20000000000 */
[----:B------:R-:W-:Y:S02]  /*01e0*/  LEA R6, R4, UR4, 0x2 ;  /* 0x0000000404067c11 */ /* 0x000fe4000f8e10ff */
[----:B------:R-:W1:Y:S02]  /*01f0*/  LDC.64 R4, c[0x0][0x210] ;  /* 0x00008400ff047b82 */ /* 0x000e640000000a00 */
[----:B------:R-:W2:Y:S01]  /*0200*/  SHFL.BFLY PT, R8, R7, 0x2, 0x1f ;  /* 0x0c401f0007087f89 */ /* 0x000ea200000e0000 */
[----:B-1----:R-:W-:-:S04]  /*0210*/  IMAD.WIDE R2, R3, 0x4, R4 ;  /* 0x0000000403027825 */ /* 0x002fc800078e0204 */
[----:B--2---:R-:W-:-:S05]  /*0220*/  FADD R8, R7, R8 ;  /* 0x0000000807087221 */ /* 0x004fca0000000000 */
[----:B------:R-:W1:Y:S02]  /*0230*/  SHFL.BFLY PT, R9, R8, 0x1, 0x1f ;  /* 0x0c201f0008097f89 */ /* 0x000e6400000e0000 */
[----:B-1----:R-:W-:-:S05]  /*0240*/  FADD R9, R8, R9 ;  /* 0x0000000908097221 */ /* 0x002fca0000000000 */
[----:B------:R1:W-:Y:S01]  /*0250*/  STS [R10], R9 ;  /* 0x000000090a007388 */ /* 0x0003e20000000800 */
[----:B------:R-:W-:Y:S06]  /*0260*/  BAR.SYNC.DEFER_BLOCKING 0x0 ;  /* 0x0000000000007b1d */ /* 0x000fec0000010000 */
[----:B------:R-:W2:Y:S02]  /*0270*/  LDS R6, [R6] ;  /* 0x0000000006067984 */ /* 0x000ea40000000800 */
[----:B------:R-:W-:Y:S06]  /*0280*/  BAR.SYNC.DEFER_BLOCKING 0x0 ;  /* 0x0000000000007b1d */ /* 0x000fec0000010000 */
[----:B-1----:R-:W-:Y:S05]  /*0290*/  @!P0 EXIT ;  /* 0x000000000000894d */ /* 0x002fea0003800000 */
[----:B--2---:R-:W-:-:S05]  /*02a0*/  FMUL R5, R6, 0.0625 ;  /* 0x3d80000006057820 */ /* 0x004fca0000400000 */
[----:B------:R-:W-:Y:S01]  /*02b0*/  STG.E desc[UR6][R2.64], R5 ;  /* 0x0000000502007986 */ /* 0x000fe2000c101906 */
[----:B------:R-:W-:Y:S05]  /*02c0*/  EXIT ;  /* 0x000000000000794d */ /* 0x000fea0003800000 */
.L_x_0:
[----:B------:R-:W-:-:S00]  /*02d0*/  BRA `(.L_x_0) ;  /* 0xfffffffc00fc7947 */ /* 0x000fc0000383ffff */
[----:B------:R-:W-:-:S00]  /*02e0*/  NOP ;  /* 0x0000000000007918 */ /* 0x000fc00000000000 */
        /* <DEDUP_REMOVED lines=9> */
.L_x_1:


//--------------------- .nv.shared.triton_per_fused_mean_0 --------------------------
	.section	.nv.shared.triton_per_fused_mean_0,"aw",@nobits
	.sectionflags	@""
	.align	16
	.zero		1024


//--------------------- .nv.constant0.triton_per_fused_mean_0 --------------------------
	.section	.nv.constant0.triton_per_fused_mean_0,"a",@progbits
	.sectionflags	@""
	.align	4
.nv.constant0.triton_per_fused_mean_0:
	.zero		552
